







.version 7.6
.target sm_52
.address_size 64



.visible .entry _Z6kernelyPi(
.param .u64 _Z6kernelyPi_param_0,
.param .u64 _Z6kernelyPi_param_1
)
{
.reg .f32 %f<3>;
.reg .b32 %r<8>;
.reg .b64 %rd<4>;


ld.param.u64 %rd1, [_Z6kernelyPi_param_0];
ld.param.u64 %rd2, [_Z6kernelyPi_param_1];
cvta.to.global.u64 %rd3, %rd2;
mov.u32 %r1, %tid.x;
mov.u32 %r2, %tid.y;
cvt.rn.f32.s32 %f1, %r1;
cvt.rn.f32.s32 %f2, %r2;
tex.2d.v4.u32.f32 {%r3, %r4, %r5, %r6}, [%rd1, {%f1, %f2}];
and.b32 %r7, %r3, 255;
st.global.u32 [%rd3], %r7;
ret;

}



// ===== COMPILED SASS (sm_100) =====

	.target	sm_100

	.elftype	@"ET_EXEC"


//--------------------- .note.nv.tkinfo           --------------------------
	.section	.note.nv.tkinfo,"",@"SHT_NOTE"
	.sectionflags	@"SHF_NOTE_NV_TKINFO"
	.tkinfo
        /*0018*/ 	.word	0x00000002
        /*0030*/ 	.string	""
        /*0030*/ 	.string	"ptxas"
        /*0030*/ 	.string	"Cuda compilation tools, release 13.0, V13.0.88"
        /*0030*/ 	.string	"Build cuda_13.0.r13.0/compiler.36424714_0"
        /*0030*/ 	.string	"-arch sm_100 "



//--------------------- .note.nv.cuinfo           --------------------------
	.section	.note.nv.cuinfo,"",@"SHT_NOTE"
	.sectionflags	@"SHF_NOTE_NV_CUINFO"
        /*0018*/ 	.short	0x0002
        /*001a*/ 	.short	0x0034
        /*001c*/ 	.short	0x0082
	.zero		2


//--------------------- .nv.info                  --------------------------
	.section	.nv.info,"",@"SHT_CUDA_INFO"
	.align	4


	//----- nvinfo : EIATTR_REGCOUNT
	.align		4
        /*0000*/ 	.byte	0x04, 0x2f
        /*0002*/ 	.short	(.L_1 - .L_0)
	.align		4
.L_0:
        /*0004*/ 	.word	index@(_Z6kernelyPi)
        /*0008*/ 	.word	0x0000000a


	//----- nvinfo : EIATTR_FRAME_SIZE
	.align		4
.L_1:
        /*000c*/ 	.byte	0x04, 0x11
        /*000e*/ 	.short	(.L_3 - .L_2)
	.align		4
.L_2:
        /*0010*/ 	.word	index@(_Z6kernelyPi)
        /*0014*/ 	.word	0x00000000


	//----- nvinfo : EIATTR_MIN_STACK_SIZE
	.align		4
.L_3:
        /*0018*/ 	.byte	0x04, 0x12
        /*001a*/ 	.short	(.L_5 - .L_4)
	.align		4
.L_4:
        /*001c*/ 	.word	index@(_Z6kernelyPi)
        /*0020*/ 	.word	0x00000000
.L_5:


//--------------------- .nv.compat                --------------------------
	.section	.nv.compat,"",@"SHT_CUDA_COMPAT_INFO"
	.align	4
        /*0000*/ 	.byte	0x02, 0x09, 0x00, 0x00, 0x02, 0x02, 0x02, 0x00, 0x02, 0x05, 0x05, 0x00, 0x03, 0x07, 0x01, 0x01
        /*0010*/ 	.byte	0x02, 0x03, 0x00, 0x00, 0x02, 0x06, 0x01, 0x00, 0x04, 0x0b, 0x08, 0x00, 0x09, 0x00, 0x00, 0x00
        /*0020*/ 	.byte	0x00, 0x00, 0x00, 0x00


//--------------------- .nv.info._Z6kernelyPi     --------------------------
	.section	.nv.info._Z6kernelyPi,"",@"SHT_CUDA_INFO"
	.sectionflags	@""
	.align	4


	//----- nvinfo : EIATTR_CUDA_API_VERSION
	.align		4
        /*0000*/ 	.byte	0x04, 0x37
        /*0002*/ 	.short	(.L_7 - .L_6)
.L_6:
        /*0004*/ 	.word	0x00000082


	//----- nvinfo : EIATTR_KPARAM_INFO
	.align		4
.L_7:
        /*0008*/ 	.byte	0x04, 0x17
        /*000a*/ 	.short	(.L_9 - .L_8)
.L_8:
        /*000c*/ 	.word	0x00000000
        /*0010*/ 	.short	0x0001
        /*0012*/ 	.short	0x0008
        /*0014*/ 	.byte	0x00, 0xf0, 0x21, 0x00


	//----- nvinfo : EIATTR_KPARAM_INFO
	.align		4
.L_9:
        /*0018*/ 	.byte	0x04, 0x17
        /*001a*/ 	.short	(.L_11 - .L_10)
.L_10:
        /*001c*/ 	.word	0x00000000
        /*0020*/ 	.short	0x0000
        /*0022*/ 	.short	0x0000
        /*0024*/ 	.byte	0x00, 0xf0, 0x21, 0x00


	//----- nvinfo : EIATTR_SPARSE_MMA_MASK
	.align		4
.L_11:
        /*0028*/ 	.byte	0x03, 0x50
        /*002a*/ 	.short	0x0000


	//----- nvinfo : EIATTR_MAXREG_COUNT
	.align		4
        /*002c*/ 	.byte	0x03, 0x1b
        /*002e*/ 	.short	0x00ff


	//----- nvinfo : EIATTR_MERCURY_ISA_VERSION
	.align		4
        /*0030*/ 	.byte	0x03, 0x5f
        /*0032*/ 	.short	0x0101


	//----- nvinfo : EIATTR_VRC_CTA_INIT_COUNT
	.align		4
        /*0034*/ 	.byte	0x02, 0x4a
	.zero		1
	.zero		1


	//----- nvinfo : EIATTR_EXIT_INSTR_OFFSETS
	.align		4
        /*0038*/ 	.byte	0x04, 0x1c
        /*003a*/ 	.short	(.L_13 - .L_12)


	//   ....[0]....
.L_12:
        /*003c*/ 	.word	0x000000d0


	//----- nvinfo : EIATTR_CBANK_PARAM_SIZE
	.align		4
.L_13:
        /*0040*/ 	.byte	0x03, 0x19
        /*0042*/ 	.short	0x0010


	//----- nvinfo : EIATTR_PARAM_CBANK
	.align		4
        /*0044*/ 	.byte	0x04, 0x0a
        /*0046*/ 	.short	(.L_15 - .L_14)
	.align		4
.L_14:
        /*0048*/ 	.word	index@(.nv.constant0._Z6kernelyPi)
        /*004c*/ 	.short	0x0380
        /*004e*/ 	.short	0x0010


	//----- nvinfo : EIATTR_SW_WAR
	.align		4
.L_15:
        /*0050*/ 	.byte	0x04, 0x36
        /*0052*/ 	.short	(.L_17 - .L_16)
.L_16:
        /*0054*/ 	.word	0x00000008
.L_17:


//--------------------- .nv.callgraph             --------------------------
	.section	.nv.callgraph,"",@"SHT_CUDA_CALLGRAPH"
	.align	4
	.sectionentsize	8
	.align		4
        /*0000*/ 	.word	0x00000000
	.align		4
        /*0004*/ 	.word	0xffffffff
	.align		4
        /*0008*/ 	.word	0x00000000
	.align		4
        /*000c*/ 	.word	0xfffffffe
	.align		4
        /*0010*/ 	.word	0x00000000
	.align		4
        /*0014*/ 	.word	0xfffffffd
	.align		4
        /*0018*/ 	.word	0x00000000
	.align		4
        /*001c*/ 	.word	0xfffffffc


//--------------------- .text._Z6kernelyPi        --------------------------
	.section	.text._Z6kernelyPi,"ax",@progbits
	.align	128
        .global         _Z6kernelyPi
        .type           _Z6kernelyPi,@function
        .size           _Z6kernelyPi,(.L_x_1 - _Z6kernelyPi)
        .other          _Z6kernelyPi,@"STO_CUDA_ENTRY STV_DEFAULT"
_Z6kernelyPi:
.text._Z6kernelyPi:
[----:B------:R-:W-:Y:S01]  /*0000*/  LDC R1, c[0x0][0x37c] ;  /* 0x0000df00ff017b82 */ /* 0x000fe20000000800 */
[----:B------:R-:W0:Y:S01]  /*0010*/  S2R R4, SR_TID.X ;  /* 0x0000000000047919 */ /* 0x000e220000002100 */
[----:B------:R-:W1:Y:S01]  /*0020*/  LDCU UR4, c[0x0][0x380] ;  /* 0x00007000ff0477ac */ /* 0x000e620008000800 */
[----:B------:R-:W-:Y:S01]  /*0030*/  IMAD.MOV.U32 R0, RZ, RZ, -0x3e000000 ;  /* 0xc2000000ff007424 */ /* 0x000fe200078e00ff */
[----:B------:R-:W2:Y:S01]  /*0040*/  S2R R5, SR_TID.Y ;  /* 0x0000000000057919 */ /* 0x000ea20000002200 */
[----:B------:R-:W-:Y:S01]  /*0050*/  UMOV UR5, URZ ;  /* 0x000000ff00057c82 */ /* 0x000fe20008000000 */
[----:B0-----:R-:W-:Y:S02]  /*0060*/  I2FP.F32.S32 R4, R4 ;  /* 0x0000000400047245 */ /* 0x001fe40000201400 */
[----:B--2---:R-:W-:-:S04]  /*0070*/  I2FP.F32.S32 R5, R5 ;  /* 0x0000000500057245 */ /* 0x004fc80000201400 */
[----:B-1----:R0:W5:Y:S01]  /*0080*/  TEX.LL RZ, R4, R4, R0, UR4, 2D, 0x1 ;  /* 0x28ff040004047f60 */ /* 0x00216200089e01ff */
[----:B------:R-:W1:Y:S01]  /*0090*/  LDC.64 R2, c[0x0][0x388] ;  /* 0x0000e200ff027b82 */ /* 0x000e620000000a00 */
[----:B0-----:R-:W1:Y:S01]  /*00a0*/  LDCU.64 UR4, c[0x0][0x358] ;  /* 0x00006b00ff0477ac */ /* 0x001e620008000a00 */
[----:B-----5:R-:W-:-:S05]  /*00b0*/  LOP3.LUT R7, R4, 0xff, RZ, 0xc0, !PT ;  /* 0x000000ff04077812 */ /* 0x020fca00078ec0ff */
[----:B-1----:R-:W-:Y:S01]  /*00c0*/  STG.E desc[UR4][R2.64], R7 ;  /* 0x0000000702007986 */ /* 0x002fe2000c101904 */
[----:B------:R-:W-:Y:S05]  /*00d0*/  EXIT ;  /* 0x000000000000794d */ /* 0x000fea0003800000 */
.L_x_0:
[----:B------:R-:W-:-:S00]  /*00e0*/  BRA `(.L_x_0) ;  /* 0xfffffffc00fc7947 */ /* 0x000fc0000383ffff */
[----:B------:R-:W-:-:S00]  /*00f0*/  NOP ;  /* 0x0000000000007918 */ /* 0x000fc00000000000 */
        /* <DEDUP_REMOVED lines=8> */
.L_x_1:


//--------------------- .nv.shared.reserved.0     --------------------------
	.section	.nv.shared.reserved.0,"aw",@nobits
	.weak		__nv_reservedSMEM_offset_0_alias
	.size		__nv_reservedSMEM_offset_0_alias, 0, 64
	.other		__nv_reservedSMEM_offset_0_alias,@"STO_CUDA_RESERVED_SHARED STV_DEFAULT"
__nv_reservedSMEM_offset_0_alias:
	.zero		0
	.zero		64


//--------------------- .nv.constant0._Z6kernelyPi --------------------------
	.section	.nv.constant0._Z6kernelyPi,"a",@progbits
	.sectionflags	@""
	.align	4
.nv.constant0._Z6kernelyPi:
	.zero		912


//--------------------- SYMBOLS --------------------------

	.type		.nv.reservedSmem.offset0,@object
	.size		.nv.reservedSmem.offset0,0x4
